//
// Generated by NVIDIA NVVM Compiler
//
// Compiler Build ID: CL-36424714
// Cuda compilation tools, release 13.0, V13.0.88
// Based on NVVM 20.0.0
//

.version 9.0
.target sm_100
.address_size 64

	// .globl	_Z18getGasModelKernel1PdS_S_S_

.visible .entry _Z18getGasModelKernel1PdS_S_S_(
	.param .u64 .ptr .align 1 _Z18getGasModelKernel1PdS_S_S__param_0,
	.param .u64 .ptr .align 1 _Z18getGasModelKernel1PdS_S_S__param_1,
	.param .u64 .ptr .align 1 _Z18getGasModelKernel1PdS_S_S__param_2,
	.param .u64 .ptr .align 1 _Z18getGasModelKernel1PdS_S_S__param_3
)
{
	.reg .pred 	%p<2>;
	.reg .b32 	%r<9>;
	.reg .b64 	%rd<13>;
	.reg .b64 	%fd<14>;

	ld.param.u64 	%rd1, [_Z18getGasModelKernel1PdS_S_S__param_0];
	ld.param.u64 	%rd2, [_Z18getGasModelKernel1PdS_S_S__param_1];
	ld.param.u64 	%rd3, [_Z18getGasModelKernel1PdS_S_S__param_2];
	ld.param.u64 	%rd4, [_Z18getGasModelKernel1PdS_S_S__param_3];
	mov.u32 	%r2, %tid.x;
	mov.u32 	%r3, %ntid.x;
	mov.u32 	%r4, %ctaid.x;
	mad.lo.s32 	%r1, %r3, %r4, %r2;
	setp.gt.s32 	%p1, %r1, 41499;
	@%p1 bra 	$L__BB0_2;
	cvta.to.global.u64 	%rd5, %rd2;
	cvta.to.global.u64 	%rd6, %rd3;
	cvta.to.global.u64 	%rd7, %rd1;
	cvta.to.global.u64 	%rd8, %rd4;
	mul.wide.s32 	%rd9, %r1, 8;
	add.s64 	%rd10, %rd5, %rd9;
	ld.global.f64 	%fd1, [%rd10];
	add.s64 	%rd11, %rd6, %rd9;
	ld.global.f64 	%fd2, [%rd11];
	mul.hi.s32 	%r5, %r1, 1717986919;
	shr.u32 	%r6, %r5, 31;
	shr.s32 	%r7, %r5, 2;
	add.s32 	%r8, %r7, %r6;
	cvt.rn.f64.s32 	%fd3, %r8;
	fma.rn.f64 	%fd4, %fd3, 0d400C000000000000, 0d3FF0000000000000;
	mul.f64 	%fd5, %fd4, %fd2;
	div.rn.f64 	%fd6, %fd1, %fd5;
	ld.global.f64 	%fd7, [%rd7];
	ld.global.f64 	%fd8, [%rd6];
	mul.f64 	%fd9, %fd7, %fd8;
	ld.global.f64 	%fd10, [%rd5];
	div.rn.f64 	%fd11, %fd9, %fd10;
	fma.rn.f64 	%fd12, %fd3, 0d40E86896D81F759B, %fd11;
	mul.f64 	%fd13, %fd6, %fd12;
	add.s64 	%rd12, %rd8, %rd9;
	st.global.f64 	[%rd12], %fd13;
$L__BB0_2:
	ret;

}
	// .globl	_Z18getGasModelKernel2PdS_S_S_
.visible .entry _Z18getGasModelKernel2PdS_S_S_(
	.param .u64 .ptr .align 1 _Z18getGasModelKernel2PdS_S_S__param_0,
	.param .u64 .ptr .align 1 _Z18getGasModelKernel2PdS_S_S__param_1,
	.param .u64 .ptr .align 1 _Z18getGasModelKernel2PdS_S_S__param_2,
	.param .u64 .ptr .align 1 _Z18getGasModelKernel2PdS_S_S__param_3
)
{
	.reg .pred 	%p<2>;
	.reg .b32 	%r<9>;
	.reg .b64 	%rd<13>;
	.reg .b64 	%fd<14>;

	ld.param.u64 	%rd1, [_Z18getGasModelKernel2PdS_S_S__param_0];
	ld.param.u64 	%rd2, [_Z18getGasModelKernel2PdS_S_S__param_1];
	ld.param.u64 	%rd3, [_Z18getGasModelKernel2PdS_S_S__param_2];
	ld.param.u64 	%rd4, [_Z18getGasModelKernel2PdS_S_S__param_3];
	mov.u32 	%r2, %tid.x;
	mov.u32 	%r3, %ntid.x;
	mov.u32 	%r4, %ctaid.x;
	mad.lo.s32 	%r1, %r3, %r4, %r2;
	setp.gt.s32 	%p1, %r1, 41499;
	@%p1 bra 	$L__BB1_2;
	cvta.to.global.u64 	%rd5, %rd2;
	cvta.to.global.u64 	%rd6, %rd3;
	cvta.to.global.u64 	%rd7, %rd1;
	cvta.to.global.u64 	%rd8, %rd4;
	mul.wide.s32 	%rd9, %r1, 8;
	add.s64 	%rd10, %rd5, %rd9;
	ld.global.f64 	%fd1, [%rd10];
	add.s64 	%rd11, %rd6, %rd9;
	ld.global.f64 	%fd2, [%rd11];
	mul.hi.s32 	%r5, %r1, 1717986919;
	shr.u32 	%r6, %r5, 31;
	shr.s32 	%r7, %r5, 2;
	add.s32 	%r8, %r7, %r6;
	cvt.rn.f64.s32 	%fd3, %r8;
	fma.rn.f64 	%fd4, %fd3, 0d400C000000000000, 0d3FF0000000000000;
	mul.f64 	%fd5, %fd4, %fd2;
	div.rn.f64 	%fd6, %fd1, %fd5;
	ld.global.f64 	%fd7, [%rd7];
	ld.global.f64 	%fd8, [%rd6];
	mul.f64 	%fd9, %fd7, %fd8;
	ld.global.f64 	%fd10, [%rd5];
	div.rn.f64 	%fd11, %fd9, %fd10;
	fma.rn.f64 	%fd12, %fd3, 0d40E86896D798F8E7, %fd11;
	mul.f64 	%fd13, %fd6, %fd12;
	add.s64 	%rd12, %rd8, %rd9;
	st.global.f64 	[%rd12], %fd13;
$L__BB1_2:
	ret;

}


// ===== COMPILED SASS (sm_100) =====

	.target	sm_100

	.elftype	@"ET_EXEC"


//--------------------- .note.nv.tkinfo           --------------------------
	.section	.note.nv.tkinfo,"",@"SHT_NOTE"
	.sectionflags	@"SHF_NOTE_NV_TKINFO"
	.tkinfo
        /*0018*/ 	.word	0x00000002
        /*0030*/ 	.string	""
        /*0030*/ 	.string	"ptxas"
        /*0030*/ 	.string	"Cuda compilation tools, release 13.0, V13.0.88"
        /*0030*/ 	.string	"Build cuda_13.0.r13.0/compiler.36424714_0"
        /*0030*/ 	.string	"-arch sm_100 -m 64 "



//--------------------- .note.nv.cuinfo           --------------------------
	.section	.note.nv.cuinfo,"",@"SHT_NOTE"
	.sectionflags	@"SHF_NOTE_NV_CUINFO"
        /*0018*/ 	.short	0x0002
        /*001a*/ 	.short	0x0064
        /*001c*/ 	.short	0x0082
	.zero		2


//--------------------- .nv.info                  --------------------------
	.section	.nv.info,"",@"SHT_CUDA_INFO"
	.align	4


	//----- nvinfo : EIATTR_REGCOUNT
	.align		4
        /*0000*/ 	.byte	0x04, 0x2f
        /*0002*/ 	.short	(.L_1 - .L_0)
	.align		4
.L_0:
        /*0004*/ 	.word	index@(_Z18getGasModelKernel1PdS_S_S_)
        /*0008*/ 	.word	0x0000001c


	//----- nvinfo : EIATTR_FRAME_SIZE
	.align		4
.L_1:
        /*000c*/ 	.byte	0x04, 0x11
        /*000e*/ 	.short	(.L_3 - .L_2)
	.align		4
.L_2:
        /*0010*/ 	.word	index@($__internal_1_$__cuda_sm20_div_rn_f64_full)
        /*0014*/ 	.word	0x00000000


	//----- nvinfo : EIATTR_FRAME_SIZE
	.align		4
.L_3:
        /*0018*/ 	.byte	0x04, 0x11
        /*001a*/ 	.short	(.L_5 - .L_4)
	.align		4
.L_4:
        /*001c*/ 	.word	index@(_Z18getGasModelKernel1PdS_S_S_)
        /*0020*/ 	.word	0x00000000


	//----- nvinfo : EIATTR_REGCOUNT
	.align		4
.L_5:
        /*0024*/ 	.byte	0x04, 0x2f
        /*0026*/ 	.short	(.L_7 - .L_6)
	.align		4
.L_6:
        /*0028*/ 	.word	index@(_Z18getGasModelKernel2PdS_S_S_)
        /*002c*/ 	.word	0x0000001c


	//----- nvinfo : EIATTR_FRAME_SIZE
	.align		4
.L_7:
        /*0030*/ 	.byte	0x04, 0x11
        /*0032*/ 	.short	(.L_9 - .L_8)
	.align		4
.L_8:
        /*0034*/ 	.word	index@($__internal_0_$__cuda_sm20_div_rn_f64_full)
        /*0038*/ 	.word	0x00000000


	//----- nvinfo : EIATTR_FRAME_SIZE
	.align		4
.L_9:
        /*003c*/ 	.byte	0x04, 0x11
        /*003e*/ 	.short	(.L_11 - .L_10)
	.align		4
.L_10:
        /*0040*/ 	.word	index@(_Z18getGasModelKernel2PdS_S_S_)
        /*0044*/ 	.word	0x00000000


	//----- nvinfo : EIATTR_MIN_STACK_SIZE
	.align		4
.L_11:
        /*0048*/ 	.byte	0x04, 0x12
        /*004a*/ 	.short	(.L_13 - .L_12)
	.align		4
.L_12:
        /*004c*/ 	.word	index@(_Z18getGasModelKernel2PdS_S_S_)
        /*0050*/ 	.word	0x00000000


	//----- nvinfo : EIATTR_MIN_STACK_SIZE
	.align		4
.L_13:
        /*0054*/ 	.byte	0x04, 0x12
        /*0056*/ 	.short	(.L_15 - .L_14)
	.align		4
.L_14:
        /*0058*/ 	.word	index@(_Z18getGasModelKernel1PdS_S_S_)
        /*005c*/ 	.word	0x00000000
.L_15:


//--------------------- .nv.compat                --------------------------
	.section	.nv.compat,"",@"SHT_CUDA_COMPAT_INFO"
	.align	4
        /*0000*/ 	.byte	0x02, 0x09, 0x00, 0x00, 0x02, 0x02, 0x01, 0x00, 0x02, 0x05, 0x05, 0x00, 0x03, 0x07, 0x01, 0x01
        /*0010*/ 	.byte	0x02, 0x03, 0x00, 0x00, 0x02, 0x06, 0x01, 0x00, 0x04, 0x0b, 0x08, 0x00, 0x01, 0x00, 0x00, 0x00
        /*0020*/ 	.byte	0x00, 0x00, 0x00, 0x00


//--------------------- .nv.info._Z18getGasModelKernel2PdS_S_S_ --------------------------
	.section	.nv.info._Z18getGasModelKernel2PdS_S_S_,"",@"SHT_CUDA_INFO"
	.sectionflags	@""
	.align	4


	//----- nvinfo : EIATTR_CUDA_API_VERSION
	.align		4
        /*0000*/ 	.byte	0x04, 0x37
        /*0002*/ 	.short	(.L_17 - .L_16)
.L_16:
        /*0004*/ 	.word	0x00000082


	//----- nvinfo : EIATTR_KPARAM_INFO
	.align		4
.L_17:
        /*0008*/ 	.byte	0x04, 0x17
        /*000a*/ 	.short	(.L_19 - .L_18)
.L_18:
        /*000c*/ 	.word	0x00000000
        /*0010*/ 	.short	0x0003
        /*0012*/ 	.short	0x0018
        /*0014*/ 	.byte	0x00, 0xf5, 0x21, 0x00


	//----- nvinfo : EIATTR_KPARAM_INFO
	.align		4
.L_19:
        /*0018*/ 	.byte	0x04, 0x17
        /*001a*/ 	.short	(.L_21 - .L_20)
.L_20:
        /*001c*/ 	.word	0x00000000
        /*0020*/ 	.short	0x0002
        /*0022*/ 	.short	0x0010
        /*0024*/ 	.byte	0x00, 0xf5, 0x21, 0x00


	//----- nvinfo : EIATTR_KPARAM_INFO
	.align		4
.L_21:
        /*0028*/ 	.byte	0x04, 0x17
        /*002a*/ 	.short	(.L_23 - .L_22)
.L_22:
        /*002c*/ 	.word	0x00000000
        /*0030*/ 	.short	0x0001
        /*0032*/ 	.short	0x0008
        /*0034*/ 	.byte	0x00, 0xf5, 0x21, 0x00


	//----- nvinfo : EIATTR_KPARAM_INFO
	.align		4
.L_23:
        /*0038*/ 	.byte	0x04, 0x17
        /*003a*/ 	.short	(.L_25 - .L_24)
.L_24:
        /*003c*/ 	.word	0x00000000
        /*0040*/ 	.short	0x0000
        /*0042*/ 	.short	0x0000
        /*0044*/ 	.byte	0x00, 0xf5, 0x21, 0x00


	//----- nvinfo : EIATTR_SPARSE_MMA_MASK
	.align		4
.L_25:
        /*0048*/ 	.byte	0x03, 0x50
        /*004a*/ 	.short	0x0000


	//----- nvinfo : EIATTR_MAXREG_COUNT
	.align		4
        /*004c*/ 	.byte	0x03, 0x1b
        /*004e*/ 	.short	0x00ff


	//----- nvinfo : EIATTR_MERCURY_ISA_VERSION
	.align		4
        /*0050*/ 	.byte	0x03, 0x5f
        /*0052*/ 	.short	0x0101


	//----- nvinfo : EIATTR_VRC_CTA_INIT_COUNT
	.align		4
        /*0054*/ 	.byte	0x02, 0x4a
	.zero		1
	.zero		1


	//----- nvinfo : EIATTR_EXIT_INSTR_OFFSETS
	.align		4
        /*0058*/ 	.byte	0x04, 0x1c
        /*005a*/ 	.short	(.L_27 - .L_26)


	//   ....[0]....
.L_26:
        /*005c*/ 	.word	0x00000060


	//   ....[1]....
        /*0060*/ 	.word	0x000004e0


	//----- nvinfo : EIATTR_CRS_STACK_SIZE
	.align		4
.L_27:
        /*0064*/ 	.byte	0x04, 0x1e
        /*0066*/ 	.short	(.L_29 - .L_28)
.L_28:
        /*0068*/ 	.word	0x00000000


	//----- nvinfo : EIATTR_CBANK_PARAM_SIZE
	.align		4
.L_29:
        /*006c*/ 	.byte	0x03, 0x19
        /*006e*/ 	.short	0x0020


	//----- nvinfo : EIATTR_PARAM_CBANK
	.align		4
        /*0070*/ 	.byte	0x04, 0x0a
        /*0072*/ 	.short	(.L_31 - .L_30)
	.align		4
.L_30:
        /*0074*/ 	.word	index@(.nv.constant0._Z18getGasModelKernel2PdS_S_S_)
        /*0078*/ 	.short	0x0380
        /*007a*/ 	.short	0x0020


	//----- nvinfo : EIATTR_SW_WAR
	.align		4
.L_31:
        /*007c*/ 	.byte	0x04, 0x36
        /*007e*/ 	.short	(.L_33 - .L_32)
.L_32:
        /*0080*/ 	.word	0x00000008
.L_33:


//--------------------- .nv.info._Z18getGasModelKernel1PdS_S_S_ --------------------------
	.section	.nv.info._Z18getGasModelKernel1PdS_S_S_,"",@"SHT_CUDA_INFO"
	.sectionflags	@""
	.align	4


	//----- nvinfo : EIATTR_CUDA_API_VERSION
	.align		4
        /*0000*/ 	.byte	0x04, 0x37
        /*0002*/ 	.short	(.L_35 - .L_34)
.L_34:
        /*0004*/ 	.word	0x00000082


	//----- nvinfo : EIATTR_KPARAM_INFO
	.align		4
.L_35:
        /*0008*/ 	.byte	0x04, 0x17
        /*000a*/ 	.short	(.L_37 - .L_36)
.L_36:
        /*000c*/ 	.word	0x00000000
        /*0010*/ 	.short	0x0003
        /*0012*/ 	.short	0x0018
        /*0014*/ 	.byte	0x00, 0xf5, 0x21, 0x00


	//----- nvinfo : EIATTR_KPARAM_INFO
	.align		4
.L_37:
        /*0018*/ 	.byte	0x04, 0x17
        /*001a*/ 	.short	(.L_39 - .L_38)
.L_38:
        /*001c*/ 	.word	0x00000000
        /*0020*/ 	.short	0x0002
        /*0022*/ 	.short	0x0010
        /*0024*/ 	.byte	0x00, 0xf5, 0x21, 0x00


	//----- nvinfo : EIATTR_KPARAM_INFO
	.align		4
.L_39:
        /*0028*/ 	.byte	0x04, 0x17
        /*002a*/ 	.short	(.L_41 - .L_40)
.L_40:
        /*002c*/ 	.word	0x00000000
        /*0030*/ 	.short	0x0001
        /*0032*/ 	.short	0x0008
        /*0034*/ 	.byte	0x00, 0xf5, 0x21, 0x00


	//----- nvinfo : EIATTR_KPARAM_INFO
	.align		4
.L_41:
        /*0038*/ 	.byte	0x04, 0x17
        /*003a*/ 	.short	(.L_43 - .L_42)
.L_42:
        /*003c*/ 	.word	0x00000000
        /*0040*/ 	.short	0x0000
        /*0042*/ 	.short	0x0000
        /*0044*/ 	.byte	0x00, 0xf5, 0x21, 0x00


	//----- nvinfo : EIATTR_SPARSE_MMA_MASK
	.align		4
.L_43:
        /*0048*/ 	.byte	0x03, 0x50
        /*004a*/ 	.short	0x0000


	//----- nvinfo : EIATTR_MAXREG_COUNT
	.align		4
        /*004c*/ 	.byte	0x03, 0x1b
        /*004e*/ 	.short	0x00ff


	//----- nvinfo : EIATTR_MERCURY_ISA_VERSION
	.align		4
        /*0050*/ 	.byte	0x03, 0x5f
        /*0052*/ 	.short	0x0101


	//----- nvinfo : EIATTR_VRC_CTA_INIT_COUNT
	.align		4
        /*0054*/ 	.byte	0x02, 0x4a
	.zero		1
	.zero		1


	//----- nvinfo : EIATTR_EXIT_INSTR_OFFSETS
	.align		4
        /*0058*/ 	.byte	0x04, 0x1c
        /*005a*/ 	.short	(.L_45 - .L_44)


	//   ....[0]....
.L_44:
        /*005c*/ 	.word	0x00000060


	//   ....[1]....
        /*0060*/ 	.word	0x000004e0


	//----- nvinfo : EIATTR_CRS_STACK_SIZE
	.align		4
.L_45:
        /*0064*/ 	.byte	0x04, 0x1e
        /*0066*/ 	.short	(.L_47 - .L_46)
.L_46:
        /*0068*/ 	.word	0x00000000


	//----- nvinfo : EIATTR_CBANK_PARAM_SIZE
	.align		4
.L_47:
        /*006c*/ 	.byte	0x03, 0x19
        /*006e*/ 	.short	0x0020


	//----- nvinfo : EIATTR_PARAM_CBANK
	.align		4
        /*0070*/ 	.byte	0x04, 0x0a
        /*0072*/ 	.short	(.L_49 - .L_48)
	.align		4
.L_48:
        /*0074*/ 	.word	index@(.nv.constant0._Z18getGasModelKernel1PdS_S_S_)
        /*0078*/ 	.short	0x0380
        /*007a*/ 	.short	0x0020


	//----- nvinfo : EIATTR_SW_WAR
	.align		4
.L_49:
        /*007c*/ 	.byte	0x04, 0x36
        /*007e*/ 	.short	(.L_51 - .L_50)
.L_50:
        /*0080*/ 	.word	0x00000008
.L_51:


//--------------------- .nv.callgraph             --------------------------
	.section	.nv.callgraph,"",@"SHT_CUDA_CALLGRAPH"
	.align	4
	.sectionentsize	8
	.align		4
        /*0000*/ 	.word	0x00000000
	.align		4
        /*0004*/ 	.word	0xffffffff
	.align		4
        /*0008*/ 	.word	0x00000000
	.align		4
        /*000c*/ 	.word	0xfffffffe
	.align		4
        /*0010*/ 	.word	0x00000000
	.align		4
        /*0014*/ 	.word	0xfffffffd
	.align		4
        /*0018*/ 	.word	0x00000000
	.align		4
        /*001c*/ 	.word	0xfffffffc


//--------------------- .text._Z18getGasModelKernel2PdS_S_S_ --------------------------
	.section	.text._Z18getGasModelKernel2PdS_S_S_,"ax",@progbits
	.align	128
        .global         _Z18getGasModelKernel2PdS_S_S_
        .type           _Z18getGasModelKernel2PdS_S_S_,@function
        .size           _Z18getGasModelKernel2PdS_S_S_,(.L_x_18 - _Z18getGasModelKernel2PdS_S_S_)
        .other          _Z18getGasModelKernel2PdS_S_S_,@"STO_CUDA_ENTRY STV_DEFAULT"
_Z18getGasModelKernel2PdS_S_S_:
.text._Z18getGasModelKernel2PdS_S_S_:
[----:B------:R-:W-:Y:S01]  /*0000*/  LDC R1, c[0x0][0x37c] ;  /* 0x0000df00ff017b82 */ /* 0x000fe20000000800 */
[----:B------:R-:W0:Y:S01]  /*0010*/  S2R R0, SR_TID.X ;  /* 0x0000000000007919 */ /* 0x000e220000002100 */
[----:B------:R-:W0:Y:S01]  /*0020*/  LDCU UR4, c[0x0][0x360] ;  /* 0x00006c00ff0477ac */ /* 0x000e220008000800 */
[----:B------:R-:W0:Y:S02]  /*0030*/  S2R R3, SR_CTAID.X ;  /* 0x0000000000037919 */ /* 0x000e240000002500 */
[----:B0-----:R-:W-:-:S05]  /*0040*/  IMAD R0, R3, UR4, R0 ;  /* 0x0000000403007c24 */ /* 0x001fca000f8e0200 */
[----:B------:R-:W-:-:S13]  /*0050*/  ISETP.GT.AND P0, PT, R0, 0xa21b, PT ;  /* 0x0000a21b0000780c */ /* 0x000fda0003f04270 */
[----:B------:R-:W-:Y:S05]  /*0060*/  @P0 EXIT ;  /* 0x000000000000094d */ /* 0x000fea0003800000 */
[----:B------:R-:W0:Y:S01]  /*0070*/  LDC.64 R2, c[0x0][0x390] ;  /* 0x0000e400ff027b82 */ /* 0x000e220000000a00 */
[----:B------:R-:W1:Y:S07]  /*0080*/  LDCU.64 UR4, c[0x0][0x358] ;  /* 0x00006b00ff0477ac */ /* 0x000e6e0008000a00 */
[----:B------:R-:W2:Y:S01]  /*0090*/  LDC.64 R4, c[0x0][0x388] ;  /* 0x0000e200ff047b82 */ /* 0x000ea20000000a00 */
[----:B0-----:R-:W-:-:S06]  /*00a0*/  IMAD.WIDE R2, R0, 0x8, R2 ;  /* 0x0000000800027825 */ /* 0x001fcc00078e0202 */
[----:B-1----:R-:W3:Y:S01]  /*00b0*/  LDG.E.64 R2, desc[UR4][R2.64] ;  /* 0x0000000402027981 */ /* 0x002ee2000c1e1b00 */
[----:B--2---:R-:W-:-:S06]  /*00c0*/  IMAD.WIDE R4, R0, 0x8, R4 ;  /* 0x0000000800047825 */ /* 0x004fcc00078e0204 */
[----:B------:R-:W2:Y:S01]  /*00d0*/  LDG.E.64 R4, desc[UR4][R4.64] ;  /* 0x0000000404047981 */ /* 0x000ea2000c1e1b00 */
[----:B------:R-:W-:Y:S01]  /*00e0*/  IMAD.HI R6, R0, 0x66666667, RZ ;  /* 0x6666666700067827 */ /* 0x000fe200078e02ff */
[----:B------:R-:W-:Y:S03]  /*00f0*/  BSSY.RECONVERGENT B0, `(.L_x_0) ;  /* 0x000001e000007945 */ /* 0x000fe60003800200 */
[----:B------:R-:W-:Y:S01]  /*0100*/  IMAD.MOV.U32 R8, RZ, RZ, 0x0 ;  /* 0x00000000ff087424 */ /* 0x000fe200078e00ff */
[----:B------:R-:W-:Y:S01]  /*0110*/  SHF.R.U32.HI R7, RZ, 0x1f, R6 ;  /* 0x0000001fff077819 */ /* 0x000fe20000011606 */
[----:B------:R-:W-:-:S03]  /*0120*/  IMAD.MOV.U32 R9, RZ, RZ, 0x3ff00000 ;  /* 0x3ff00000ff097424 */ /* 0x000fc600078e00ff */
[----:B------:R-:W-:-:S06]  /*0130*/  LEA.HI.SX32 R7, R6, R7, 0x1e ;  /* 0x0000000706077211 */ /* 0x000fcc00078ff2ff */
[----:B------:R-:W0:Y:S02]  /*0140*/  I2F.F64 R6, R7 ;  /* 0x0000000700067312 */ /* 0x000e240000201c00 */
[----:B0-----:R-:W-:-:S08]  /*0150*/  DFMA R8, R6, 3.5, R8 ;  /* 0x400c00000608782b */ /* 0x001fd00000000008 */
[----:B---3--:R-:W-:Y:S01]  /*0160*/  DMUL R8, R2, R8 ;  /* 0x0000000802087228 */ /* 0x008fe20000000000 */
[----:B------:R-:W-:-:S05]  /*0170*/  IMAD.MOV.U32 R2, RZ, RZ, 0x1 ;  /* 0x00000001ff027424 */ /* 0x000fca00078e00ff */
[----:B------:R-:W0:Y:S01]  /*0180*/  MUFU.RCP64H R3, R9 ;  /* 0x0000000900037308 */ /* 0x000e220000001800 */
[----:B--2---:R-:W-:Y:S01]  /*0190*/  FSETP.GEU.AND P1, PT, |R5|, 6.5827683646048100446e-37, PT ;  /* 0x036000000500780b */ /* 0x004fe20003f2e200 */
[----:B0-----:R-:W-:-:S08]  /*01a0*/  DFMA R10, -R8, R2, 1 ;  /* 0x3ff00000080a742b */ /* 0x001fd00000000102 */
[----:B------:R-:W-:-:S08]  /*01b0*/  DFMA R10, R10, R10, R10 ;  /* 0x0000000a0a0a722b */ /* 0x000fd0000000000a */
[----:B------:R-:W-:-:S08]  /*01c0*/  DFMA R10, R2, R10, R2 ;  /* 0x0000000a020a722b */ /* 0x000fd00000000002 */
[----:B------:R-:W-:-:S08]  /*01d0*/  DFMA R2, -R8, R10, 1 ;  /* 0x3ff000000802742b */ /* 0x000fd0000000010a */
[----:B------:R-:W-:-:S08]  /*01e0*/  DFMA R2, R10, R2, R10 ;  /* 0x000000020a02722b */ /* 0x000fd0000000000a */
[----:B------:R-:W-:-:S08]  /*01f0*/  DMUL R10, R4, R2 ;  /* 0x00000002040a7228 */ /* 0x000fd00000000000 */
[----:B------:R-:W-:-:S08]  /*0200*/  DFMA R12, -R8, R10, R4 ;  /* 0x0000000a080c722b */ /* 0x000fd00000000104 */
[----:B------:R-:W-:-:S10]  /*0210*/  DFMA R2, R2, R12, R10 ;  /* 0x0000000c0202722b */ /* 0x000fd4000000000a */
[----:B------:R-:W-:-:S05]  /*0220*/  FFMA R10, RZ, R9, R3 ;  /* 0x00000009ff0a7223 */ /* 0x000fca0000000003 */
[----:B------:R-:W-:-:S13]  /*0230*/  FSETP.GT.AND P0, PT, |R10|, 1.469367938527859385e-39, PT ;  /* 0x001000000a00780b */ /* 0x000fda0003f04200 */
[----:B------:R-:W-:Y:S05]  /*0240*/  @P0 BRA P1, `(.L_x_1) ;  /* 0x0000000000200947 */ /* 0x000fea0000800000 */
[----:B------:R-:W-:Y:S01]  /*0250*/  IMAD.MOV.U32 R12, RZ, RZ, R4 ;  /* 0x000000ffff0c7224 */ /* 0x000fe200078e0004 */
[----:B------:R-:W-:Y:S01]  /*0260*/  MOV R14, 0x2b0 ;  /* 0x000002b0000e7802 */ /* 0x000fe20000000f00 */
[----:B------:R-:W-:Y:S02]  /*0270*/  IMAD.MOV.U32 R13, RZ, RZ, R5 ;  /* 0x000000ffff0d7224 */ /* 0x000fe400078e0005 */
[----:B------:R-:W-:Y:S02]  /*0280*/  IMAD.MOV.U32 R10, RZ, RZ, R8 ;  /* 0x000000ffff0a7224 */ /* 0x000fe400078e0008 */
[----:B------:R-:W-:-:S07]  /*0290*/  IMAD.MOV.U32 R11, RZ, RZ, R9 ;  /* 0x000000ffff0b7224 */ /* 0x000fce00078e0009 */
[----:B------:R-:W-:Y:S05]  /*02a0*/  CALL.REL.NOINC `($__internal_0_$__cuda_sm20_div_rn_f64_full) ;  /* 0x0000000000907944 */ /* 0x000fea0003c00000 */
[----:B------:R-:W-:Y:S02]  /*02b0*/  IMAD.MOV.U32 R2, RZ, RZ, R4 ;  /* 0x000000ffff027224 */ /* 0x000fe400078e0004 */
[----:B------:R-:W-:-:S07]  /*02c0*/  IMAD.MOV.U32 R3, RZ, RZ, R5 ;  /* 0x000000ffff037224 */ /* 0x000fce00078e0005 */
.L_x_1:
[----:B------:R-:W-:Y:S05]  /*02d0*/  BSYNC.RECONVERGENT B0 ;  /* 0x0000000000007941 */ /* 0x000fea0003800200 */
.L_x_0:
[----:B------:R-:W0:Y:S02]  /*02e0*/  LDC.64 R8, c[0x0][0x388] ;  /* 0x0000e200ff087b82 */ /* 0x000e240000000a00 */
[----:B0-----:R-:W2:Y:S06]  /*02f0*/  LDG.E.64 R8, desc[UR4][R8.64] ;  /* 0x0000000408087981 */ /* 0x001eac000c1e1b00 */
[----:B------:R-:W0:Y:S08]  /*0300*/  LDC.64 R4, c[0x0][0x380] ;  /* 0x0000e000ff047b82 */ /* 0x000e300000000a00 */
[----:B------:R-:W1:Y:S01]  /*0310*/  LDC.64 R10, c[0x0][0x390] ;  /* 0x0000e400ff0a7b82 */ /* 0x000e620000000a00 */
[----:B0-----:R-:W3:Y:S04]  /*0320*/  LDG.E.64 R4, desc[UR4][R4.64] ;  /* 0x0000000404047981 */ /* 0x001ee8000c1e1b00 */
[----:B-1----:R-:W3:Y:S01]  /*0330*/  LDG.E.64 R10, desc[UR4][R10.64] ;  /* 0x000000040a0a7981 */ /* 0x002ee2000c1e1b00 */
[----:B------:R-:W-:Y:S01]  /*0340*/  IMAD.MOV.U32 R12, RZ, RZ, 0x1 ;  /* 0x00000001ff0c7424 */ /* 0x000fe200078e00ff */
[----:B--2---:R-:W0:Y:S05]  /*0350*/  MUFU.RCP64H R13, R9 ;  /* 0x00000009000d7308 */ /* 0x004e2a0000001800 */
[----:B0-----:R-:W-:-:S08]  /*0360*/  DFMA R14, -R8, R12, 1 ;  /* 0x3ff00000080e742b */ /* 0x001fd0000000010c */
[----:B------:R-:W-:-:S08]  /*0370*/  DFMA R14, R14, R14, R14 ;  /* 0x0000000e0e0e722b */ /* 0x000fd0000000000e */
[----:B------:R-:W-:Y:S02]  /*0380*/  DFMA R14, R12, R14, R12 ;  /* 0x0000000e0c0e722b */ /* 0x000fe4000000000c */
[----:B---3--:R-:W-:-:S06]  /*0390*/  DMUL R12, R4, R10 ;  /* 0x0000000a040c7228 */ /* 0x008fcc0000000000 */
[----:B------:R-:W-:-:S04]  /*03a0*/  DFMA R16, -R8, R14, 1 ;  /* 0x3ff000000810742b */ /* 0x000fc8000000010e */
[----:B------:R-:W-:-:S04]  /*03b0*/  FSETP.GEU.AND P1, PT, |R13|, 6.5827683646048100446e-37, PT ;  /* 0x036000000d00780b */ /* 0x000fc80003f2e200 */
        /* <DEDUP_REMOVED lines=9> */
[----:B------:R-:W-:-:S07]  /*0450*/  IMAD.MOV.U32 R11, RZ, RZ, R9 ;  /* 0x000000ffff0b7224 */ /* 0x000fce00078e0009 */
[----:B------:R-:W-:Y:S05]  /*0460*/  CALL.REL.NOINC `($__internal_0_$__cuda_sm20_div_rn_f64_full) ;  /* 0x0000000000207944 */ /* 0x000fea0003c00000 */
.L_x_2:
[----:B------:R-:W0:Y:S01]  /*0470*/  LDC.64 R8, c[0x0][0x398] ;  /* 0x0000e600ff087b82 */ /* 0x000e220000000a00 */
[----:B------:R-:W-:Y:S01]  /*0480*/  UMOV UR6, 0xd798f8e7 ;  /* 0xd798f8e700067882 */ /* 0x000fe20000000000 */
[----:B------:R-:W-:Y:S02]  /*0490*/  UMOV UR7, 0x40e86896 ;  /* 0x40e8689600077882 */ /* 0x000fe40000000000 */
[----:B------:R-:W-:-:S08]  /*04a0*/  DFMA R4, R6, UR6, R4 ;  /* 0x0000000606047c2b */ /* 0x000fd00008000004 */
[----:B------:R-:W-:Y:S01]  /*04b0*/  DMUL R4, R4, R2 ;  /* 0x0000000204047228 */ /* 0x000fe20000000000 */
[----:B0-----:R-:W-:-:S06]  /*04c0*/  IMAD.WIDE R2, R0, 0x8, R8 ;  /* 0x0000000800027825 */ /* 0x001fcc00078e0208 */
[----:B------:R-:W-:Y:S01]  /*04d0*/  STG.E.64 desc[UR4][R2.64], R4 ;  /* 0x0000000402007986 */ /* 0x000fe2000c101b04 */
[----:B------:R-:W-:Y:S05]  /*04e0*/  EXIT ;  /* 0x000000000000794d */ /* 0x000fea0003800000 */
        .weak           $__internal_0_$__cuda_sm20_div_rn_f64_full
        .type           $__internal_0_$__cuda_sm20_div_rn_f64_full,@function
        .size           $__internal_0_$__cuda_sm20_div_rn_f64_full,(.L_x_18 - $__internal_0_$__cuda_sm20_div_rn_f64_full)
$__internal_0_$__cuda_sm20_div_rn_f64_full:
[C---:B------:R-:W-:Y:S01]  /*04f0*/  FSETP.GEU.AND P0, PT, |R11|.reuse, 1.469367938527859385e-39, PT ;  /* 0x001000000b00780b */ /* 0x040fe20003f0e200 */
[----:B------:R-:W-:Y:S01]  /*0500*/  IMAD.MOV.U32 R18, RZ, RZ, 0x1 ;  /* 0x00000001ff127424 */ /* 0x000fe200078e00ff */
[----:B------:R-:W-:Y:S01]  /*0510*/  LOP3.LUT R8, R11, 0x800fffff, RZ, 0xc0, !PT ;  /* 0x800fffff0b087812 */ /* 0x000fe200078ec0ff */
[----:B------:R-:W-:Y:S01]  /*0520*/  BSSY.RECONVERGENT B1, `(.L_x_3) ;  /* 0x0000055000017945 */ /* 0x000fe20003800200 */
[C---:B------:R-:W-:Y:S02]  /*0530*/  FSETP.GEU.AND P2, PT, |R13|.reuse, 1.469367938527859385e-39, PT ;  /* 0x001000000d00780b */ /* 0x040fe40003f4e200 */
[----:B------:R-:W-:Y:S01]  /*0540*/  LOP3.LUT R9, R8, 0x3ff00000, RZ, 0xfc, !PT ;  /* 0x3ff0000008097812 */ /* 0x000fe200078efcff */
[----:B------:R-:W-:Y:S01]  /*0550*/  IMAD.MOV.U32 R8, RZ, RZ, R10 ;  /* 0x000000ffff087224 */ /* 0x000fe200078e000a */
[----:B------:R-:W-:Y:S02]  /*0560*/  LOP3.LUT R16, R13, 0x7ff00000, RZ, 0xc0, !PT ;  /* 0x7ff000000d107812 */ /* 0x000fe400078ec0ff */
[----:B------:R-:W-:-:S03]  /*0570*/  LOP3.LUT R17, R11, 0x7ff00000, RZ, 0xc0, !PT ;  /* 0x7ff000000b117812 */ /* 0x000fc600078ec0ff */
[----:B------:R-:W-:Y:S01]  /*0580*/  @!P0 DMUL R8, R10, 8.98846567431157953865e+307 ;  /* 0x7fe000000a088828 */ /* 0x000fe20000000000 */
[C---:B------:R-:W-:Y:S01]  /*0590*/  ISETP.GE.U32.AND P1, PT, R16.reuse, R17, PT ;  /* 0x000000111000720c */ /* 0x040fe20003f26070 */
[----:B------:R-:W-:Y:S02]  /*05a0*/  IMAD.MOV.U32 R24, RZ, RZ, R16 ;  /* 0x000000ffff187224 */ /* 0x000fe400078e0010 */
[----:B------:R-:W-:Y:S01]  /*05b0*/  @!P2 LOP3.LUT R15, R11, 0x7ff00000, RZ, 0xc0, !PT ;  /* 0x7ff000000b0fa812 */ /* 0x000fe200078ec0ff */
[----:B------:R-:W-:Y:S01]  /*05c0*/  IMAD.MOV.U32 R25, RZ, RZ, R17 ;  /* 0x000000ffff197224 */ /* 0x000fe200078e0011 */
[----:B------:R-:W0:Y:S02]  /*05d0*/  MUFU.RCP64H R19, R9 ;  /* 0x0000000900137308 */ /* 0x000e240000001800 */
[----:B------:R-:W-:Y:S01]  /*05e0*/  @!P2 ISETP.GE.U32.AND P3, PT, R16, R15, PT ;  /* 0x0000000f1000a20c */ /* 0x000fe20003f66070 */
[----:B------:R-:W-:Y:S01]  /*05f0*/  IMAD.MOV.U32 R15, RZ, RZ, 0x1ca00000 ;  /* 0x1ca00000ff0f7424 */ /* 0x000fe200078e00ff */
[----:B------:R-:W-:-:S04]  /*0600*/  @!P0 LOP3.LUT R25, R9, 0x7ff00000, RZ, 0xc0, !PT ;  /* 0x7ff0000009198812 */ /* 0x000fc800078ec0ff */
[----:B------:R-:W-:-:S04]  /*0610*/  @!P2 SEL R21, R15, 0x63400000, !P3 ;  /* 0x634000000f15a807 */ /* 0x000fc80005800000 */
[----:B------:R-:W-:-:S04]  /*0620*/  @!P2 LOP3.LUT R22, R21, 0x80000000, R13, 0xf8, !PT ;  /* 0x800000001516a812 */ /* 0x000fc800078ef80d */
[----:B------:R-:W-:Y:S01]  /*0630*/  @!P2 LOP3.LUT R23, R22, 0x100000, RZ, 0xfc, !PT ;  /* 0x001000001617a812 */ /* 0x000fe200078efcff */
[----:B0-----:R-:W-:Y:S01]  /*0640*/  DFMA R4, R18, -R8, 1 ;  /* 0x3ff000001204742b */ /* 0x001fe20000000808 */
[----:B------:R-:W-:-:S07]  /*0650*/  @!P2 IMAD.MOV.U32 R22, RZ, RZ, RZ ;  /* 0x000000ffff16a224 */ /* 0x000fce00078e00ff */
[----:B------:R-:W-:-:S08]  /*0660*/  DFMA R4, R4, R4, R4 ;  /* 0x000000040404722b */ /* 0x000fd00000000004 */
[----:B------:R-:W-:Y:S01]  /*0670*/  DFMA R18, R18, R4, R18 ;  /* 0x000000041212722b */ /* 0x000fe20000000012 */
[----:B------:R-:W-:Y:S01]  /*0680*/  SEL R5, R15, 0x63400000, !P1 ;  /* 0x634000000f057807 */ /* 0x000fe20004800000 */
[----:B------:R-:W-:-:S03]  /*0690*/  IMAD.MOV.U32 R4, RZ, RZ, R12 ;  /* 0x000000ffff047224 */ /* 0x000fc600078e000c */
[----:B------:R-:W-:-:S03]  /*06a0*/  LOP3.LUT R5, R5, 0x800fffff, R13, 0xf8, !PT ;  /* 0x800fffff05057812 */ /* 0x000fc600078ef80d */
[----:B------:R-:W-:-:S03]  /*06b0*/  DFMA R20, R18, -R8, 1 ;  /* 0x3ff000001214742b */ /* 0x000fc60000000808 */
[----:B------:R-:W-:-:S05]  /*06c0*/  @!P2 DFMA R4, R4, 2, -R22 ;  /* 0x400000000404a82b */ /* 0x000fca0000000816 */
[----:B------:R-:W-:-:S05]  /*06d0*/  DFMA R18, R18, R20, R18 ;  /* 0x000000141212722b */ /* 0x000fca0000000012 */
[----:B------:R-:W-:-:S03]  /*06e0*/  @!P2 LOP3.LUT R24, R5, 0x7ff00000, RZ, 0xc0, !PT ;  /* 0x7ff000000518a812 */ /* 0x000fc600078ec0ff */
[----:B------:R-:W-:Y:S02]  /*06f0*/  DMUL R20, R18, R4 ;  /* 0x0000000412147228 */ /* 0x000fe40000000000 */
[----:B------:R-:W-:-:S05]  /*0700*/  VIADD R17, R24, 0xffffffff ;  /* 0xffffffff18117836 */ /* 0x000fca0000000000 */
[----:B------:R-:W-:Y:S01]  /*0710*/  ISETP.GT.U32.AND P0, PT, R17, 0x7feffffe, PT ;  /* 0x7feffffe1100780c */ /* 0x000fe20003f04070 */
[----:B------:R-:W-:Y:S01]  /*0720*/  VIADD R17, R25, 0xffffffff ;  /* 0xffffffff19117836 */ /* 0x000fe20000000000 */
[----:B------:R-:W-:-:S04]  /*0730*/  DFMA R22, R20, -R8, R4 ;  /* 0x800000081416722b */ /* 0x000fc80000000004 */
[----:B------:R-:W-:-:S04]  /*0740*/  ISETP.GT.U32.OR P0, PT, R17, 0x7feffffe, P0 ;  /* 0x7feffffe1100780c */ /* 0x000fc80000704470 */
[----:B------:R-:W-:-:S09]  /*0750*/  DFMA R18, R18, R22, R20 ;  /* 0x000000161212722b */ /* 0x000fd20000000014 */
[----:B------:R-:W-:Y:S05]  /*0760*/  @P0 BRA `(.L_x_4) ;  /* 0x00000000006c0947 */ /* 0x000fea0003800000 */
[----:B------:R-:W-:Y:S01]  /*0770*/  LOP3.LUT R13, R11, 0x7ff00000, RZ, 0xc0, !PT ;  /* 0x7ff000000b0d7812 */ /* 0x000fe200078ec0ff */
[----:B------:R-:W-:-:S03]  /*0780*/  IMAD.MOV.U32 R20, RZ, RZ, RZ ;  /* 0x000000ffff147224 */ /* 0x000fc600078e00ff */
[CC--:B------:R-:W-:Y:S02]  /*0790*/  VIADDMNMX R12, R16.reuse, -R13.reuse, 0xb9600000, !PT ;  /* 0xb9600000100c7446 */ /* 0x0c0fe4000780090d */
[----:B------:R-:W-:Y:S02]  /*07a0*/  ISETP.GE.U32.AND P0, PT, R16, R13, PT ;  /* 0x0000000d1000720c */ /* 0x000fe40003f06070 */
[----:B------:R-:W-:Y:S02]  /*07b0*/  VIMNMX R12, PT, PT, R12, 0x46a00000, PT ;  /* 0x46a000000c0c7848 */ /* 0x000fe40003fe0100 */
[----:B------:R-:W-:-:S05]  /*07c0*/  SEL R15, R15, 0x63400000, !P0 ;  /* 0x634000000f0f7807 */ /* 0x000fca0004000000 */
[----:B------:R-:W-:-:S04]  /*07d0*/  IMAD.IADD R12, R12, 0x1, -R15 ;  /* 0x000000010c0c7824 */ /* 0x000fc800078e0a0f */
[----:B------:R-:W-:-:S06]  /*07e0*/  VIADD R21, R12, 0x7fe00000 ;  /* 0x7fe000000c157836 */ /* 0x000fcc0000000000 */
[----:B------:R-:W-:-:S10]  /*07f0*/  DMUL R16, R18, R20 ;  /* 0x0000001412107228 */ /* 0x000fd40000000000 */
[----:B------:R-:W-:-:S13]  /*0800*/  FSETP.GTU.AND P0, PT, |R17|, 1.469367938527859385e-39, PT ;  /* 0x001000001100780b */ /* 0x000fda0003f0c200 */
[----:B------:R-:W-:Y:S05]  /*0810*/  @P0 BRA `(.L_x_5) ;  /* 0x0000000000940947 */ /* 0x000fea0003800000 */
[----:B------:R-:W-:Y:S01]  /*0820*/  DFMA R4, R18, -R8, R4 ;  /* 0x800000081204722b */ /* 0x000fe20000000004 */
[----:B------:R-:W-:-:S09]  /*0830*/  IMAD.MOV.U32 R20, RZ, RZ, RZ ;  /* 0x000000ffff147224 */ /* 0x000fd200078e00ff */
[C---:B------:R-:W-:Y:S02]  /*0840*/  FSETP.NEU.AND P0, PT, R5.reuse, RZ, PT ;  /* 0x000000ff0500720b */ /* 0x040fe40003f0d000 */
[----:B------:R-:W-:-:S04]  /*0850*/  LOP3.LUT R11, R5, 0x80000000, R11, 0x48, !PT ;  /* 0x80000000050b7812 */ /* 0x000fc800078e480b */
[----:B------:R-:W-:-:S07]  /*0860*/  LOP3.LUT R21, R11, R21, RZ, 0xfc, !PT ;  /* 0x000000150b157212 */ /* 0x000fce00078efcff */
[----:B------:R-:W-:Y:S05]  /*0870*/  @!P0 BRA `(.L_x_5) ;  /* 0x00000000007c8947 */ /* 0x000fea0003800000 */
[----:B------:R-:W-:Y:S02]  /*0880*/  IMAD.MOV R5, RZ, RZ, -R12 ;  /* 0x000000ffff057224 */ /* 0x000fe400078e0a0c */
[----:B------:R-:W-:-:S06]  /*0890*/  IMAD.MOV.U32 R4, RZ, RZ, RZ ;  /* 0x000000ffff047224 */ /* 0x000fcc00078e00ff */
[----:B------:R-:W-:Y:S02]  /*08a0*/  DFMA R4, R16, -R4, R18 ;  /* 0x800000041004722b */ /* 0x000fe40000000012 */
[----:B------:R-:W-:-:S04]  /*08b0*/  DMUL.RP R18, R18, R20 ;  /* 0x0000001412127228 */ /* 0x000fc80000008000 */
[----:B------:R-:W-:-:S04]  /*08c0*/  IADD3 R4, PT, PT, -R12, -0x43300000, RZ ;  /* 0xbcd000000c047810 */ /* 0x000fc80007ffe1ff */
[----:B------:R-:W-:Y:S02]  /*08d0*/  FSETP.NEU.AND P0, PT, |R5|, R4, PT ;  /* 0x000000040500720b */ /* 0x000fe40003f0d200 */
[----:B------:R-:W-:Y:S02]  /*08e0*/  LOP3.LUT R11, R19, R11, RZ, 0x3c, !PT ;  /* 0x0000000b130b7212 */ /* 0x000fe400078e3cff */
[----:B------:R-:W-:Y:S02]  /*08f0*/  FSEL R16, R18, R16, !P0 ;  /* 0x0000001012107208 */ /* 0x000fe40004000000 */
[----:B------:R-:W-:Y:S01]  /*0900*/  FSEL R17, R11, R17, !P0 ;  /* 0x000000110b117208 */ /* 0x000fe20004000000 */
[----:B------:R-:W-:Y:S06]  /*0910*/  BRA `(.L_x_5) ;  /* 0x0000000000547947 */ /* 0x000fec0003800000 */
.L_x_4:
[----:B------:R-:W-:-:S14]  /*0920*/  DSETP.NAN.AND P0, PT, R12, R12, PT ;  /* 0x0000000c0c00722a */ /* 0x000fdc0003f08000 */
[----:B------:R-:W-:Y:S05]  /*0930*/  @P0 BRA `(.L_x_6) ;  /* 0x0000000000440947 */ /* 0x000fea0003800000 */
[----:B------:R-:W-:-:S14]  /*0940*/  DSETP.NAN.AND P0, PT, R10, R10, PT ;  /* 0x0000000a0a00722a */ /* 0x000fdc0003f08000 */
[----:B------:R-:W-:Y:S05]  /*0950*/  @P0 BRA `(.L_x_7) ;  /* 0x0000000000300947 */ /* 0x000fea0003800000 */
[----:B------:R-:W-:Y:S01]  /*0960*/  ISETP.NE.AND P0, PT, R24, R25, PT ;  /* 0x000000191800720c */ /* 0x000fe20003f05270 */
[----:B------:R-:W-:Y:S02]  /*0970*/  IMAD.MOV.U32 R16, RZ, RZ, 0x0 ;  /* 0x00000000ff107424 */ /* 0x000fe400078e00ff */
[----:B------:R-:W-:-:S10]  /*0980*/  IMAD.MOV.U32 R17, RZ, RZ, -0x80000 ;  /* 0xfff80000ff117424 */ /* 0x000fd400078e00ff */
[----:B------:R-:W-:Y:S05]  /*0990*/  @!P0 BRA `(.L_x_5) ;  /* 0x0000000000348947 */ /* 0x000fea0003800000 */
[----:B------:R-:W-:Y:S02]  /*09a0*/  ISETP.NE.AND P0, PT, R24, 0x7ff00000, PT ;  /* 0x7ff000001800780c */ /* 0x000fe40003f05270 */
[----:B------:R-:W-:Y:S02]  /*09b0*/  LOP3.LUT R17, R13, 0x80000000, R11, 0x48, !PT ;  /* 0x800000000d117812 */ /* 0x000fe400078e480b */
[----:B------:R-:W-:-:S13]  /*09c0*/  ISETP.EQ.OR P0, PT, R25, RZ, !P0 ;  /* 0x000000ff1900720c */ /* 0x000fda0004702670 */
[----:B------:R-:W-:Y:S01]  /*09d0*/  @P0 LOP3.LUT R4, R17, 0x7ff00000, RZ, 0xfc, !PT ;  /* 0x7ff0000011040812 */ /* 0x000fe200078efcff */
[----:B------:R-:W-:Y:S02]  /*09e0*/  @!P0 IMAD.MOV.U32 R16, RZ, RZ, RZ ;  /* 0x000000ffff108224 */ /* 0x000fe400078e00ff */
[----:B------:R-:W-:Y:S02]  /*09f0*/  @P0 IMAD.MOV.U32 R16, RZ, RZ, RZ ;  /* 0x000000ffff100224 */ /* 0x000fe400078e00ff */
[----:B------:R-:W-:Y:S01]  /*0a00*/  @P0 IMAD.MOV.U32 R17, RZ, RZ, R4 ;  /* 0x000000ffff110224 */ /* 0x000fe200078e0004 */
[----:B------:R-:W-:Y:S06]  /*0a10*/  BRA `(.L_x_5) ;  /* 0x0000000000147947 */ /* 0x000fec0003800000 */
.L_x_7:
[----:B------:R-:W-:Y:S01]  /*0a20*/  LOP3.LUT R17, R11, 0x80000, RZ, 0xfc, !PT ;  /* 0x000800000b117812 */ /* 0x000fe200078efcff */
[----:B------:R-:W-:Y:S01]  /*0a30*/  IMAD.MOV.U32 R16, RZ, RZ, R10 ;  /* 0x000000ffff107224 */ /* 0x000fe200078e000a */
[----:B------:R-:W-:Y:S06]  /*0a40*/  BRA `(.L_x_5) ;  /* 0x0000000000087947 */ /* 0x000fec0003800000 */
.L_x_6:
[----:B------:R-:W-:Y:S01]  /*0a50*/  LOP3.LUT R17, R13, 0x80000, RZ, 0xfc, !PT ;  /* 0x000800000d117812 */ /* 0x000fe200078efcff */
[----:B------:R-:W-:-:S07]  /*0a60*/  IMAD.MOV.U32 R16, RZ, RZ, R12 ;  /* 0x000000ffff107224 */ /* 0x000fce00078e000c */
.L_x_5:
[----:B------:R-:W-:Y:S05]  /*0a70*/  BSYNC.RECONVERGENT B1 ;  /* 0x0000000000017941 */ /* 0x000fea0003800200 */
.L_x_3:
[----:B------:R-:W-:Y:S02]  /*0a80*/  IMAD.MOV.U32 R15, RZ, RZ, 0x0 ;  /* 0x00000000ff0f7424 */ /* 0x000fe400078e00ff */
[----:B------:R-:W-:Y:S02]  /*0a90*/  IMAD.MOV.U32 R4, RZ, RZ, R16 ;  /* 0x000000ffff047224 */ /* 0x000fe400078e0010 */
[----:B------:R-:W-:Y:S01]  /*0aa0*/  IMAD.MOV.U32 R5, RZ, RZ, R17 ;  /* 0x000000ffff057224 */ /* 0x000fe200078e0011 */
[----:B------:R-:W-:Y:S06]  /*0ab0*/  RET.REL.NODEC R14 `(_Z18getGasModelKernel2PdS_S_S_) ;  /* 0xfffffff40e507950 */ /* 0x000fec0003c3ffff */
.L_x_8:
[----:B------:R-:W-:-:S00]  /*0ac0*/  BRA `(.L_x_8) ;  /* 0xfffffffc00fc7947 */ /* 0x000fc0000383ffff */
[----:B------:R-:W-:-:S00]  /*0ad0*/  NOP ;  /* 0x0000000000007918 */ /* 0x000fc00000000000 */
        /* <DEDUP_REMOVED lines=10> */
.L_x_18:


//--------------------- .text._Z18getGasModelKernel1PdS_S_S_ --------------------------
	.section	.text._Z18getGasModelKernel1PdS_S_S_,"ax",@progbits
	.align	128
        .global         _Z18getGasModelKernel1PdS_S_S_
        .type           _Z18getGasModelKernel1PdS_S_S_,@function
        .size           _Z18getGasModelKernel1PdS_S_S_,(.L_x_19 - _Z18getGasModelKernel1PdS_S_S_)
        .other          _Z18getGasModelKernel1PdS_S_S_,@"STO_CUDA_ENTRY STV_DEFAULT"
_Z18getGasModelKernel1PdS_S_S_:
.text._Z18getGasModelKernel1PdS_S_S_:
        /* <DEDUP_REMOVED lines=42> */
[----:B------:R-:W-:Y:S05]  /*02a0*/  CALL.REL.NOINC `($__internal_1_$__cuda_sm20_div_rn_f64_full) ;  /* 0x0000000000907944 */ /* 0x000fea0003c00000 */
[----:B------:R-:W-:Y:S02]  /*02b0*/  IMAD.MOV.U32 R2, RZ, RZ, R4 ;  /* 0x000000ffff027224 */ /* 0x000fe400078e0004 */
[----:B------:R-:W-:-:S07]  /*02c0*/  IMAD.MOV.U32 R3, RZ, RZ, R5 ;  /* 0x000000ffff037224 */ /* 0x000fce00078e0005 */
.L_x_10:
[----:B------:R-:W-:Y:S05]  /*02d0*/  BSYNC.RECONVERGENT B0 ;  /* 0x0000000000007941 */ /* 0x000fea0003800200 */
.L_x_9:
        /* <DEDUP_REMOVED lines=24> */
[----:B------:R-:W-:Y:S05]  /*0460*/  CALL.REL.NOINC `($__internal_1_$__cuda_sm20_div_rn_f64_full) ;  /* 0x0000000000207944 */ /* 0x000fea0003c00000 */
.L_x_11:
        /* <DEDUP_REMOVED lines=8> */
        .weak           $__internal_1_$__cuda_sm20_div_rn_f64_full
        .type           $__internal_1_$__cuda_sm20_div_rn_f64_full,@function
        .size           $__internal_1_$__cuda_sm20_div_rn_f64_full,(.L_x_19 - $__internal_1_$__cuda_sm20_div_rn_f64_full)
$__internal_1_$__cuda_sm20_div_rn_f64_full:
        /* <DEDUP_REMOVED lines=67> */
.L_x_13:
        /* <DEDUP_REMOVED lines=16> */
.L_x_16:
[----:B------:R-:W-:Y:S01]  /*0a20*/  LOP3.LUT R17, R11, 0x80000, RZ, 0xfc, !PT ;  /* 0x000800000b117812 */ /* 0x000fe200078efcff */
[----:B------:R-:W-:Y:S01]  /*0a30*/  IMAD.MOV.U32 R16, RZ, RZ, R10 ;  /* 0x000000ffff107224 */ /* 0x000fe200078e000a */
[----:B------:R-:W-:Y:S06]  /*0a40*/  BRA `(.L_x_14) ;  /* 0x0000000000087947 */ /* 0x000fec0003800000 */
.L_x_15:
[----:B------:R-:W-:Y:S01]  /*0a50*/  LOP3.LUT R17, R13, 0x80000, RZ, 0xfc, !PT ;  /* 0x000800000d117812 */ /* 0x000fe200078efcff */
[----:B------:R-:W-:-:S07]  /*0a60*/  IMAD.MOV.U32 R16, RZ, RZ, R12 ;  /* 0x000000ffff107224 */ /* 0x000fce00078e000c */
.L_x_14:
[----:B------:R-:W-:Y:S05]  /*0a70*/  BSYNC.RECONVERGENT B1 ;  /* 0x0000000000017941 */ /* 0x000fea0003800200 */
.L_x_12:
[----:B------:R-:W-:Y:S02]  /*0a80*/  IMAD.MOV.U32 R15, RZ, RZ, 0x0 ;  /* 0x00000000ff0f7424 */ /* 0x000fe400078e00ff */
[----:B------:R-:W-:Y:S02]  /*0a90*/  IMAD.MOV.U32 R4, RZ, RZ, R16 ;  /* 0x000000ffff047224 */ /* 0x000fe400078e0010 */
[----:B------:R-:W-:Y:S01]  /*0aa0*/  IMAD.MOV.U32 R5, RZ, RZ, R17 ;  /* 0x000000ffff057224 */ /* 0x000fe200078e0011 */
[----:B------:R-:W-:Y:S06]  /*0ab0*/  RET.REL.NODEC R14 `(_Z18getGasModelKernel1PdS_S_S_) ;  /* 0xfffffff40e507950 */ /* 0x000fec0003c3ffff */
.L_x_17:
        /* <DEDUP_REMOVED lines=12> */
.L_x_19:


//--------------------- .nv.shared.reserved.0     --------------------------
	.section	.nv.shared.reserved.0,"aw",@nobits
	.weak		__nv_reservedSMEM_offset_0_alias
	.size		__nv_reservedSMEM_offset_0_alias, 0, 64
	.other		__nv_reservedSMEM_offset_0_alias,@"STO_CUDA_RESERVED_SHARED STV_DEFAULT"
__nv_reservedSMEM_offset_0_alias:
	.zero		0
	.zero		64


//--------------------- .nv.constant0._Z18getGasModelKernel2PdS_S_S_ --------------------------
	.section	.nv.constant0._Z18getGasModelKernel2PdS_S_S_,"a",@progbits
	.sectionflags	@""
	.align	4
.nv.constant0._Z18getGasModelKernel2PdS_S_S_:
	.zero		928


//--------------------- .nv.constant0._Z18getGasModelKernel1PdS_S_S_ --------------------------
	.section	.nv.constant0._Z18getGasModelKernel1PdS_S_S_,"a",@progbits
	.sectionflags	@""
	.align	4
.nv.constant0._Z18getGasModelKernel1PdS_S_S_:
	.zero		928


//--------------------- SYMBOLS --------------------------

	.type		.nv.reservedSmem.offset0,@object
	.size		.nv.reservedSmem.offset0,0x4
